//
// Generated by NVIDIA NVVM Compiler
//
// Compiler Build ID: CL-36424714
// Cuda compilation tools, release 13.0, V13.0.88
// Based on NVVM 20.0.0
//

.version 9.0
.target sm_100
.address_size 64

	// .globl	_Z9mergesortPfS_lllP4dim3S1_

.visible .entry _Z9mergesortPfS_lllP4dim3S1_(
	.param .u64 .ptr .align 1 _Z9mergesortPfS_lllP4dim3S1__param_0,
	.param .u64 .ptr .align 1 _Z9mergesortPfS_lllP4dim3S1__param_1,
	.param .u64 _Z9mergesortPfS_lllP4dim3S1__param_2,
	.param .u64 _Z9mergesortPfS_lllP4dim3S1__param_3,
	.param .u64 _Z9mergesortPfS_lllP4dim3S1__param_4,
	.param .u64 .ptr .align 1 _Z9mergesortPfS_lllP4dim3S1__param_5,
	.param .u64 .ptr .align 1 _Z9mergesortPfS_lllP4dim3S1__param_6
)
{
	.reg .pred 	%p<12>;
	.reg .b32 	%r<16>;
	.reg .b32 	%f<9>;
	.reg .b64 	%rd<52>;

	ld.param.u64 	%rd26, [_Z9mergesortPfS_lllP4dim3S1__param_0];
	ld.param.u64 	%rd22, [_Z9mergesortPfS_lllP4dim3S1__param_1];
	ld.param.u64 	%rd27, [_Z9mergesortPfS_lllP4dim3S1__param_2];
	ld.param.u64 	%rd24, [_Z9mergesortPfS_lllP4dim3S1__param_3];
	ld.param.u64 	%rd25, [_Z9mergesortPfS_lllP4dim3S1__param_4];
	ld.param.u64 	%rd28, [_Z9mergesortPfS_lllP4dim3S1__param_5];
	cvta.to.global.u64 	%rd1, %rd26;
	cvta.to.global.u64 	%rd29, %rd28;
	ld.global.u32 	%r1, [%rd29];
	ld.global.u32 	%r2, [%rd29+4];
	ld.global.u32 	%r3, [%rd29+8];
	mov.u32 	%r4, %tid.x;
	mov.u32 	%r5, %tid.y;
	mul.lo.s32 	%r6, %r2, %r1;
	mov.u32 	%r7, %tid.z;
	mov.u32 	%r8, %ctaid.x;
	mov.u32 	%r9, %ctaid.y;
	mov.u32 	%r10, %ctaid.z;
	mad.lo.s32 	%r11, %r3, %r9, %r8;
	mad.lo.s32 	%r12, %r2, %r10, %r11;
	mad.lo.s32 	%r13, %r12, %r3, %r7;
	mad.lo.s32 	%r14, %r1, %r5, %r4;
	mad.lo.s32 	%r15, %r6, %r13, %r14;
	cvt.u64.u32 	%rd30, %r15;
	mul.lo.s64 	%rd31, %rd25, %rd24;
	mul.lo.s64 	%rd47, %rd31, %rd30;
	setp.lt.s64 	%p1, %rd25, 1;
	setp.ge.s64 	%p2, %rd47, %rd27;
	or.pred  	%p3, %p1, %p2;
	@%p3 bra 	$L__BB0_13;
	shr.s64 	%rd3, %rd24, 1;
	cvta.to.global.u64 	%rd4, %rd22;
	mov.b64 	%rd45, 0;
$L__BB0_2:
	add.s64 	%rd7, %rd47, %rd24;
	min.s64 	%rd8, %rd7, %rd27;
	setp.ge.s64 	%p4, %rd47, %rd8;
	@%p4 bra 	$L__BB0_12;
	add.s64 	%rd34, %rd47, %rd3;
	min.s64 	%rd9, %rd34, %rd27;
	shl.b64 	%rd35, %rd47, 2;
	add.s64 	%rd46, %rd4, %rd35;
	mov.u64 	%rd48, %rd9;
	mov.u64 	%rd49, %rd47;
$L__BB0_4:
	setp.lt.s64 	%p5, %rd49, %rd9;
	@%p5 bra 	$L__BB0_7;
	shl.b64 	%rd36, %rd48, 2;
	add.s64 	%rd37, %rd1, %rd36;
	ld.global.f32 	%f8, [%rd37];
$L__BB0_6:
	st.global.f32 	[%rd46], %f8;
	add.s64 	%rd48, %rd48, 1;
	bra.uni 	$L__BB0_11;
$L__BB0_7:
	setp.lt.s64 	%p6, %rd48, %rd8;
	@%p6 bra 	$L__BB0_9;
	shl.b64 	%rd38, %rd49, 2;
	add.s64 	%rd39, %rd1, %rd38;
	ld.global.f32 	%f7, [%rd39];
	bra.uni 	$L__BB0_10;
$L__BB0_9:
	shl.b64 	%rd40, %rd49, 2;
	add.s64 	%rd41, %rd1, %rd40;
	ld.global.f32 	%f7, [%rd41];
	shl.b64 	%rd42, %rd48, 2;
	add.s64 	%rd43, %rd1, %rd42;
	ld.global.f32 	%f8, [%rd43];
	setp.geu.f32 	%p7, %f7, %f8;
	@%p7 bra 	$L__BB0_6;
$L__BB0_10:
	st.global.f32 	[%rd46], %f7;
	add.s64 	%rd49, %rd49, 1;
$L__BB0_11:
	add.s64 	%rd47, %rd47, 1;
	add.s64 	%rd46, %rd46, 4;
	setp.lt.s64 	%p8, %rd47, %rd8;
	@%p8 bra 	$L__BB0_4;
$L__BB0_12:
	add.s64 	%rd45, %rd45, 1;
	setp.lt.s64 	%p9, %rd45, %rd25;
	setp.lt.s64 	%p10, %rd7, %rd27;
	and.pred  	%p11, %p9, %p10;
	mov.u64 	%rd47, %rd7;
	@%p11 bra 	$L__BB0_2;
$L__BB0_13:
	ret;

}


// ===== COMPILED SASS (sm_100) =====

	.target	sm_100

	.elftype	@"ET_EXEC"


//--------------------- .note.nv.tkinfo           --------------------------
	.section	.note.nv.tkinfo,"",@"SHT_NOTE"
	.sectionflags	@"SHF_NOTE_NV_TKINFO"
	.tkinfo
        /*0018*/ 	.word	0x00000002
        /*0030*/ 	.string	""
        /*0030*/ 	.string	"ptxas"
        /*0030*/ 	.string	"Cuda compilation tools, release 13.0, V13.0.88"
        /*0030*/ 	.string	"Build cuda_13.0.r13.0/compiler.36424714_0"
        /*0030*/ 	.string	"-arch sm_100 -m 64 "



//--------------------- .note.nv.cuinfo           --------------------------
	.section	.note.nv.cuinfo,"",@"SHT_NOTE"
	.sectionflags	@"SHF_NOTE_NV_CUINFO"
        /*0018*/ 	.short	0x0002
        /*001a*/ 	.short	0x0064
        /*001c*/ 	.short	0x0082
	.zero		2


//--------------------- .nv.info                  --------------------------
	.section	.nv.info,"",@"SHT_CUDA_INFO"
	.align	4


	//----- nvinfo : EIATTR_REGCOUNT
	.align		4
        /*0000*/ 	.byte	0x04, 0x2f
        /*0002*/ 	.short	(.L_1 - .L_0)
	.align		4
.L_0:
        /*0004*/ 	.word	index@(_Z9mergesortPfS_lllP4dim3S1_)
        /*0008*/ 	.word	0x00000018


	//----- nvinfo : EIATTR_FRAME_SIZE
	.align		4
.L_1:
        /*000c*/ 	.byte	0x04, 0x11
        /*000e*/ 	.short	(.L_3 - .L_2)
	.align		4
.L_2:
        /*0010*/ 	.word	index@(_Z9mergesortPfS_lllP4dim3S1_)
        /*0014*/ 	.word	0x00000000


	//----- nvinfo : EIATTR_MIN_STACK_SIZE
	.align		4
.L_3:
        /*0018*/ 	.byte	0x04, 0x12
        /*001a*/ 	.short	(.L_5 - .L_4)
	.align		4
.L_4:
        /*001c*/ 	.word	index@(_Z9mergesortPfS_lllP4dim3S1_)
        /*0020*/ 	.word	0x00000000
.L_5:


//--------------------- .nv.compat                --------------------------
	.section	.nv.compat,"",@"SHT_CUDA_COMPAT_INFO"
	.align	4
        /*0000*/ 	.byte	0x02, 0x09, 0x00, 0x00, 0x02, 0x02, 0x01, 0x00, 0x02, 0x05, 0x05, 0x00, 0x03, 0x07, 0x01, 0x01
        /*0010*/ 	.byte	0x02, 0x03, 0x00, 0x00, 0x02, 0x06, 0x01, 0x00, 0x04, 0x0b, 0x08, 0x00, 0x09, 0x00, 0x00, 0x00
        /*0020*/ 	.byte	0x00, 0x00, 0x00, 0x00


//--------------------- .nv.info._Z9mergesortPfS_lllP4dim3S1_ --------------------------
	.section	.nv.info._Z9mergesortPfS_lllP4dim3S1_,"",@"SHT_CUDA_INFO"
	.sectionflags	@""
	.align	4


	//----- nvinfo : EIATTR_CUDA_API_VERSION
	.align		4
        /*0000*/ 	.byte	0x04, 0x37
        /*0002*/ 	.short	(.L_7 - .L_6)
.L_6:
        /*0004*/ 	.word	0x00000082


	//----- nvinfo : EIATTR_KPARAM_INFO
	.align		4
.L_7:
        /*0008*/ 	.byte	0x04, 0x17
        /*000a*/ 	.short	(.L_9 - .L_8)
.L_8:
        /*000c*/ 	.word	0x00000000
        /*0010*/ 	.short	0x0006
        /*0012*/ 	.short	0x0030
        /*0014*/ 	.byte	0x00, 0xf5, 0x21, 0x00


	//----- nvinfo : EIATTR_KPARAM_INFO
	.align		4
.L_9:
        /*0018*/ 	.byte	0x04, 0x17
        /*001a*/ 	.short	(.L_11 - .L_10)
.L_10:
        /*001c*/ 	.word	0x00000000
        /*0020*/ 	.short	0x0005
        /*0022*/ 	.short	0x0028
        /*0024*/ 	.byte	0x00, 0xf5, 0x21, 0x00


	//----- nvinfo : EIATTR_KPARAM_INFO
	.align		4
.L_11:
        /*0028*/ 	.byte	0x04, 0x17
        /*002a*/ 	.short	(.L_13 - .L_12)
.L_12:
        /*002c*/ 	.word	0x00000000
        /*0030*/ 	.short	0x0004
        /*0032*/ 	.short	0x0020
        /*0034*/ 	.byte	0x00, 0xf0, 0x21, 0x00


	//----- nvinfo : EIATTR_KPARAM_INFO
	.align		4
.L_13:
        /*0038*/ 	.byte	0x04, 0x17
        /*003a*/ 	.short	(.L_15 - .L_14)
.L_14:
        /*003c*/ 	.word	0x00000000
        /*0040*/ 	.short	0x0003
        /*0042*/ 	.short	0x0018
        /*0044*/ 	.byte	0x00, 0xf0, 0x21, 0x00


	//----- nvinfo : EIATTR_KPARAM_INFO
	.align		4
.L_15:
        /*0048*/ 	.byte	0x04, 0x17
        /*004a*/ 	.short	(.L_17 - .L_16)
.L_16:
        /*004c*/ 	.word	0x00000000
        /*0050*/ 	.short	0x0002
        /*0052*/ 	.short	0x0010
        /*0054*/ 	.byte	0x00, 0xf0, 0x21, 0x00


	//----- nvinfo : EIATTR_KPARAM_INFO
	.align		4
.L_17:
        /*0058*/ 	.byte	0x04, 0x17
        /*005a*/ 	.short	(.L_19 - .L_18)
.L_18:
        /*005c*/ 	.word	0x00000000
        /*0060*/ 	.short	0x0001
        /*0062*/ 	.short	0x0008
        /*0064*/ 	.byte	0x00, 0xf5, 0x21, 0x00


	//----- nvinfo : EIATTR_KPARAM_INFO
	.align		4
.L_19:
        /*0068*/ 	.byte	0x04, 0x17
        /*006a*/ 	.short	(.L_21 - .L_20)
.L_20:
        /*006c*/ 	.word	0x00000000
        /*0070*/ 	.short	0x0000
        /*0072*/ 	.short	0x0000
        /*0074*/ 	.byte	0x00, 0xf5, 0x21, 0x00


	//----- nvinfo : EIATTR_SPARSE_MMA_MASK
	.align		4
.L_21:
        /*0078*/ 	.byte	0x03, 0x50
        /*007a*/ 	.short	0x0000


	//----- nvinfo : EIATTR_MAXREG_COUNT
	.align		4
        /*007c*/ 	.byte	0x03, 0x1b
        /*007e*/ 	.short	0x00ff


	//----- nvinfo : EIATTR_MERCURY_ISA_VERSION
	.align		4
        /*0080*/ 	.byte	0x03, 0x5f
        /*0082*/ 	.short	0x0101


	//----- nvinfo : EIATTR_VRC_CTA_INIT_COUNT
	.align		4
        /*0084*/ 	.byte	0x02, 0x4a
	.zero		1
	.zero		1


	//----- nvinfo : EIATTR_EXIT_INSTR_OFFSETS
	.align		4
        /*0088*/ 	.byte	0x04, 0x1c
        /*008a*/ 	.short	(.L_23 - .L_22)


	//   ....[0]....
.L_22:
        /*008c*/ 	.word	0x000001f0


	//   ....[1]....
        /*0090*/ 	.word	0x00000750


	//----- nvinfo : EIATTR_CRS_STACK_SIZE
	.align		4
.L_23:
        /*0094*/ 	.byte	0x04, 0x1e
        /*0096*/ 	.short	(.L_25 - .L_24)
.L_24:
        /*0098*/ 	.word	0x00000000


	//----- nvinfo : EIATTR_CBANK_PARAM_SIZE
	.align		4
.L_25:
        /*009c*/ 	.byte	0x03, 0x19
        /*009e*/ 	.short	0x0038


	//----- nvinfo : EIATTR_PARAM_CBANK
	.align		4
        /*00a0*/ 	.byte	0x04, 0x0a
        /*00a2*/ 	.short	(.L_27 - .L_26)
	.align		4
.L_26:
        /*00a4*/ 	.word	index@(.nv.constant0._Z9mergesortPfS_lllP4dim3S1_)
        /*00a8*/ 	.short	0x0380
        /*00aa*/ 	.short	0x0038


	//----- nvinfo : EIATTR_SW_WAR
	.align		4
.L_27:
        /*00ac*/ 	.byte	0x04, 0x36
        /*00ae*/ 	.short	(.L_29 - .L_28)
.L_28:
        /*00b0*/ 	.word	0x00000008
.L_29:


//--------------------- .nv.callgraph             --------------------------
	.section	.nv.callgraph,"",@"SHT_CUDA_CALLGRAPH"
	.align	4
	.sectionentsize	8
	.align		4
        /*0000*/ 	.word	0x00000000
	.align		4
        /*0004*/ 	.word	0xffffffff
	.align		4
        /*0008*/ 	.word	0x00000000
	.align		4
        /*000c*/ 	.word	0xfffffffe
	.align		4
        /*0010*/ 	.word	0x00000000
	.align		4
        /*0014*/ 	.word	0xfffffffd
	.align		4
        /*0018*/ 	.word	0x00000000
	.align		4
        /*001c*/ 	.word	0xfffffffc


//--------------------- .text._Z9mergesortPfS_lllP4dim3S1_ --------------------------
	.section	.text._Z9mergesortPfS_lllP4dim3S1_,"ax",@progbits
	.align	128
        .global         _Z9mergesortPfS_lllP4dim3S1_
        .type           _Z9mergesortPfS_lllP4dim3S1_,@function
        .size           _Z9mergesortPfS_lllP4dim3S1_,(.L_x_12 - _Z9mergesortPfS_lllP4dim3S1_)
        .other          _Z9mergesortPfS_lllP4dim3S1_,@"STO_CUDA_ENTRY STV_DEFAULT"
_Z9mergesortPfS_lllP4dim3S1_:
.text._Z9mergesortPfS_lllP4dim3S1_:
[----:B------:R-:W-:Y:S08]  /*0000*/  LDC R1, c[0x0][0x37c] ;  /* 0x0000df00ff017b82 */ /* 0x000ff00000000800 */
[----:B------:R-:W0:Y:S01]  /*0010*/  LDC.64 R4, c[0x0][0x3a8] ;  /* 0x0000ea00ff047b82 */ /* 0x000e220000000a00 */
[----:B------:R-:W0:Y:S01]  /*0020*/  LDCU.64 UR6, c[0x0][0x358] ;  /* 0x00006b00ff0677ac */ /* 0x000e220008000a00 */
[----:B------:R-:W1:Y:S01]  /*0030*/  S2R R13, SR_CTAID.Y ;  /* 0x00000000000d7919 */ /* 0x000e620000002600 */
[----:B------:R-:W2:Y:S01]  /*0040*/  LDCU.128 UR8, c[0x0][0x390] ;  /* 0x00007200ff0877ac */ /* 0x000ea20008000c00 */
[----:B------:R-:W3:Y:S01]  /*0050*/  S2R R9, SR_TID.X ;  /* 0x0000000000097919 */ /* 0x000ee20000002100 */
[----:B------:R-:W3:Y:S03]  /*0060*/  S2R R10, SR_TID.Y ;  /* 0x00000000000a7919 */ /* 0x000ee60000002200 */
[----:B------:R-:W1:Y:S01]  /*0070*/  S2UR UR4, SR_CTAID.X ;  /* 0x00000000000479c3 */ /* 0x000e620000002500 */
[----:B------:R-:W4:Y:S07]  /*0080*/  S2R R11, SR_TID.Z ;  /* 0x00000000000b7919 */ /* 0x000f2e0000002300 */
[----:B------:R-:W2:Y:S01]  /*0090*/  LDC.64 R2, c[0x0][0x3a0] ;  /* 0x0000e800ff027b82 */ /* 0x000ea20000000a00 */
[----:B0-----:R-:W1:Y:S04]  /*00a0*/  LDG.E R6, desc[UR6][R4.64+0x8] ;  /* 0x0000080604067981 */ /* 0x001e68000c1e1900 */
[----:B------:R-:W3:Y:S04]  /*00b0*/  LDG.E R0, desc[UR6][R4.64] ;  /* 0x0000000604007981 */ /* 0x000ee8000c1e1900 */
[----:B------:R2:W5:Y:S01]  /*00c0*/  LDG.E R7, desc[UR6][R4.64+0x4] ;  /* 0x0000040604077981 */ /* 0x000562000c1e1900 */
[----:B------:R-:W5:Y:S01]  /*00d0*/  S2UR UR5, SR_CTAID.Z ;  /* 0x00000000000579c3 */ /* 0x000f620000002700 */
[C---:B--2---:R-:W-:Y:S01]  /*00e0*/  IMAD.WIDE.U32 R4, R2.reuse, UR10, RZ ;  /* 0x0000000a02047c25 */ /* 0x044fe2000f8e00ff */
[----:B------:R-:W-:-:S03]  /*00f0*/  ISETP.LT.U32.AND P0, PT, R2, 0x1, PT ;  /* 0x000000010200780c */ /* 0x000fc60003f01070 */
[----:B-1----:R-:W-:Y:S02]  /*0100*/  IMAD R8, R6, R13, UR4 ;  /* 0x0000000406087e24 */ /* 0x002fe4000f8e020d */
[----:B------:R-:W-:Y:S02]  /*0110*/  IMAD R13, R3, UR10, RZ ;  /* 0x0000000a030d7c24 */ /* 0x000fe4000f8e02ff */
[----:B---3--:R-:W-:Y:S02]  /*0120*/  IMAD R10, R0, R10, R9 ;  /* 0x0000000a000a7224 */ /* 0x008fe400078e0209 */
[----:B------:R-:W-:Y:S02]  /*0130*/  IMAD R13, R2, UR11, R13 ;  /* 0x0000000b020d7c24 */ /* 0x000fe4000f8e020d */
[----:B-----5:R-:W-:Y:S02]  /*0140*/  IMAD R9, R7, UR5, R8 ;  /* 0x0000000507097c24 */ /* 0x020fe4000f8e0208 */
[----:B------:R-:W-:-:S02]  /*0150*/  IMAD R0, R0, R7, RZ ;  /* 0x0000000700007224 */ /* 0x000fc400078e02ff */
[----:B----4-:R-:W-:Y:S02]  /*0160*/  IMAD R9, R6, R9, R11 ;  /* 0x0000000906097224 */ /* 0x010fe400078e020b */
[----:B------:R-:W-:Y:S02]  /*0170*/  IMAD.IADD R6, R5, 0x1, R13 ;  /* 0x0000000105067824 */ /* 0x000fe400078e020d */
[----:B------:R-:W-:-:S04]  /*0180*/  IMAD R9, R0, R9, R10 ;  /* 0x0000000900097224 */ /* 0x000fc800078e020a */
[----:B------:R-:W-:-:S04]  /*0190*/  IMAD.WIDE.U32 R4, R4, R9, RZ ;  /* 0x0000000904047225 */ /* 0x000fc800078e00ff */
[----:B------:R-:W-:Y:S01]  /*01a0*/  IMAD R9, R6, R9, RZ ;  /* 0x0000000906097224 */ /* 0x000fe200078e02ff */
[----:B------:R-:W-:-:S03]  /*01b0*/  ISETP.GE.U32.AND P1, PT, R4, UR8, PT ;  /* 0x0000000804007c0c */ /* 0x000fc6000bf26070 */
[----:B------:R-:W-:-:S05]  /*01c0*/  IMAD.IADD R8, R5, 0x1, R9 ;  /* 0x0000000105087824 */ /* 0x000fca00078e0209 */
[----:B------:R-:W-:-:S04]  /*01d0*/  ISETP.GE.AND.EX P1, PT, R8, UR9, PT, P1 ;  /* 0x0000000908007c0c */ /* 0x000fc8000bf26310 */
[----:B------:R-:W-:-:S13]  /*01e0*/  ISETP.LT.OR.EX P0, PT, R3, RZ, P1, P0 ;  /* 0x000000ff0300720c */ /* 0x000fda0000f01700 */
[----:B------:R-:W-:Y:S05]  /*01f0*/  @P0 EXIT ;  /* 0x000000000000094d */ /* 0x000fea0003800000 */
[----:B------:R-:W-:Y:S01]  /*0200*/  IMAD.MOV.U32 R0, RZ, RZ, R4 ;  /* 0x000000ffff007224 */ /* 0x000fe200078e0004 */
[----:B------:R-:W-:Y:S01]  /*0210*/  CS2R R18, SRZ ;  /* 0x0000000000127805 */ /* 0x000fe2000001ff00 */
[----:B------:R-:W0:Y:S01]  /*0220*/  LDCU.64 UR12, c[0x0][0x380] ;  /* 0x00007000ff0c77ac */ /* 0x000e220008000a00 */
[----:B------:R-:W-:Y:S02]  /*0230*/  USHF.R.S64 UR4, UR10, 0x1, UR11 ;  /* 0x000000010a047899 */ /* 0x000fe4000800100b */
[----:B------:R-:W-:-:S12]  /*0240*/  USHF.R.S32.HI UR5, URZ, 0x1, UR11 ;  /* 0x00000001ff057899 */ /* 0x000fd8000801140b */
.L_x_10:
[----:B------:R-:W1:Y:S01]  /*0250*/  LDC.64 R4, c[0x0][0x398] ;  /* 0x0000e600ff047b82 */ /* 0x000e620000000a00 */
[----:B------:R-:W-:Y:S07]  /*0260*/  BSSY.RECONVERGENT B0, `(.L_x_0) ;  /* 0x0000043000007945 */ /* 0x000fee0003800200 */
[----:B--2---:R-:W2:Y:S01]  /*0270*/  LDC.64 R2, c[0x0][0x390] ;  /* 0x0000e400ff027b82 */ /* 0x004ea20000000a00 */
[----:B-1----:R-:W-:-:S05]  /*0280*/  IADD3 R9, P0, PT, R0, R4, RZ ;  /* 0x0000000400097210 */ /* 0x002fca0007f1e0ff */
[----:B------:R-:W-:Y:S01]  /*0290*/  IMAD.X R10, R8, 0x1, R5, P0 ;  /* 0x00000001080a7824 */ /* 0x000fe200000e0605 */
[----:B--2---:R-:W-:-:S04]  /*02a0*/  ISETP.LT.U32.AND P0, PT, R9, R2, PT ;  /* 0x000000020900720c */ /* 0x004fc80003f01070 */
[----:B------:R-:W-:-:S04]  /*02b0*/  ISETP.LT.AND.EX P0, PT, R10, R3, PT, P0 ;  /* 0x000000030a00720c */ /* 0x000fc80003f01300 */
[----:B------:R-:W-:Y:S02]  /*02c0*/  SEL R11, R9, R2, P0 ;  /* 0x00000002090b7207 */ /* 0x000fe40000000000 */
[----:B------:R-:W-:Y:S02]  /*02d0*/  SEL R13, R10, R3, P0 ;  /* 0x000000030a0d7207 */ /* 0x000fe40000000000 */
[----:B------:R-:W-:-:S04]  /*02e0*/  ISETP.GE.U32.AND P0, PT, R0, R11, PT ;  /* 0x0000000b0000720c */ /* 0x000fc80003f06070 */
[----:B------:R-:W-:-:S13]  /*02f0*/  ISETP.GE.AND.EX P0, PT, R8, R13, PT, P0 ;  /* 0x0000000d0800720c */ /* 0x000fda0003f06300 */
[----:B------:R-:W-:Y:S05]  /*0300*/  @P0 BRA `(.L_x_1) ;  /* 0x0000000000e00947 */ /* 0x000fea0003800000 */
[----:B------:R-:W1:Y:S01]  /*0310*/  LDCU.64 UR8, c[0x0][0x388] ;  /* 0x00007100ff0877ac */ /* 0x000e620008000a00 */
[----:B------:R-:W-:Y:S01]  /*0320*/  IADD3 R7, P1, PT, R0, UR4, RZ ;  /* 0x0000000400077c10 */ /* 0x000fe2000ff3e0ff */
[----:B------:R-:W-:Y:S02]  /*0330*/  IMAD.MOV.U32 R15, RZ, RZ, R0 ;  /* 0x000000ffff0f7224 */ /* 0x000fe400078e0000 */
[----:B------:R-:W-:Y:S01]  /*0340*/  IMAD.MOV.U32 R14, RZ, RZ, R8 ;  /* 0x000000ffff0e7224 */ /* 0x000fe200078e0008 */
[----:B------:R-:W-:Y:S02]  /*0350*/  ISETP.LT.U32.AND P0, PT, R7, R2, PT ;  /* 0x000000020700720c */ /* 0x000fe40003f01070 */
[----:B------:R-:W-:-:S04]  /*0360*/  IADD3.X R6, PT, PT, R8, UR5, RZ, P1, !PT ;  /* 0x0000000508067c10 */ /* 0x000fc80008ffe4ff */
[----:B------:R-:W-:-:S04]  /*0370*/  ISETP.LT.AND.EX P0, PT, R6, R3, PT, P0 ;  /* 0x000000030600720c */ /* 0x000fc80003f01300 */
[----:B------:R-:W-:Y:S02]  /*0380*/  SEL R12, R7, R2, P0 ;  /* 0x00000002070c7207 */ /* 0x000fe40000000000 */
[----:B------:R-:W-:Y:S02]  /*0390*/  SEL R21, R6, R3, P0 ;  /* 0x0000000306157207 */ /* 0x000fe40000000000 */
[C---:B-1----:R-:W-:Y:S01]  /*03a0*/  LEA R4, P1, R0.reuse, UR8, 0x2 ;  /* 0x0000000800047c11 */ /* 0x042fe2000f8210ff */
[----:B------:R-:W-:Y:S02]  /*03b0*/  IMAD.MOV.U32 R16, RZ, RZ, R12 ;  /* 0x000000ffff107224 */ /* 0x000fe400078e000c */
[----:B------:R-:W-:Y:S01]  /*03c0*/  IMAD.MOV.U32 R17, RZ, RZ, R21 ;  /* 0x000000ffff117224 */ /* 0x000fe200078e0015 */
[----:B------:R-:W-:-:S09]  /*03d0*/  LEA.HI.X R5, R0, UR9, R8, 0x2, P1 ;  /* 0x0000000900057c11 */ /* 0x000fd200088f1408 */
.L_x_9:
[----:B------:R-:W-:Y:S01]  /*03e0*/  ISETP.GE.U32.AND P0, PT, R15, R12, PT ;  /* 0x0000000c0f00720c */ /* 0x000fe20003f06070 */
[----:B------:R-:W-:Y:S01]  /*03f0*/  BSSY.RECONVERGENT B1, `(.L_x_2) ;  /* 0x0000022000017945 */ /* 0x000fe20003800200 */
[----:B--2---:R-:W-:Y:S02]  /*0400*/  IMAD.MOV.U32 R2, RZ, RZ, R4 ;  /* 0x000000ffff027224 */ /* 0x004fe400078e0004 */
[----:B------:R-:W-:Y:S01]  /*0410*/  ISETP.GE.AND.EX P0, PT, R14, R21, PT, P0 ;  /* 0x000000150e00720c */ /* 0x000fe20003f06300 */
[----:B------:R-:W-:-:S12]  /*0420*/  IMAD.MOV.U32 R3, RZ, RZ, R5 ;  /* 0x000000ffff037224 */ /* 0x000fd800078e0005 */
[----:B------:R-:W-:Y:S05]  /*0430*/  @!P0 BRA `(.L_x_3) ;  /* 0x0000000000108947 */ /* 0x000fea0003800000 */
[----:B0-----:R-:W-:-:S04]  /*0440*/  LEA R4, P0, R16, UR12, 0x2 ;  /* 0x0000000c10047c11 */ /* 0x001fc8000f8010ff */
[----:B------:R-:W-:-:S05]  /*0450*/  LEA.HI.X R5, R16, UR13, R17, 0x2, P0 ;  /* 0x0000000d10057c11 */ /* 0x000fca00080f1411 */
[----:B------:R0:W5:Y:S01]  /*0460*/  LDG.E R7, desc[UR6][R4.64] ;  /* 0x0000000604077981 */ /* 0x000162000c1e1900 */
[----:B------:R-:W-:Y:S05]  /*0470*/  BRA `(.L_x_4) ;  /* 0x0000000000587947 */ /* 0x000fea0003800000 */
.L_x_3:
[----:B------:R-:W-:Y:S01]  /*0480*/  ISETP.GE.U32.AND P0, PT, R16, R11, PT ;  /* 0x0000000b1000720c */ /* 0x000fe20003f06070 */
[----:B------:R-:W-:Y:S03]  /*0490*/  BSSY.RELIABLE B2, `(.L_x_5) ;  /* 0x0000010000027945 */ /* 0x000fe60003800100 */
[----:B------:R-:W-:-:S13]  /*04a0*/  ISETP.GE.AND.EX P0, PT, R17, R13, PT, P0 ;  /* 0x0000000d1100720c */ /* 0x000fda0003f06300 */
[----:B------:R-:W-:Y:S05]  /*04b0*/  @!P0 BRA `(.L_x_6) ;  /* 0x0000000000108947 */ /* 0x000fea0003800000 */
[----:B0-----:R-:W-:-:S04]  /*04c0*/  LEA R4, P0, R15, UR12, 0x2 ;  /* 0x0000000c0f047c11 */ /* 0x001fc8000f8010ff */
[----:B------:R-:W-:-:S06]  /*04d0*/  LEA.HI.X R5, R15, UR13, R14, 0x2, P0 ;  /* 0x0000000d0f057c11 */ /* 0x000fcc00080f140e */
[----:B------:R0:W5:Y:S01]  /*04e0*/  LDG.E R5, desc[UR6][R4.64] ;  /* 0x0000000604057981 */ /* 0x000162000c1e1900 */
[----:B------:R-:W-:Y:S05]  /*04f0*/  BRA `(.L_x_7) ;  /* 0x0000000000247947 */ /* 0x000fea0003800000 */
.L_x_6:
[C---:B0-----:R-:W-:Y:S02]  /*0500*/  LEA R4, P0, R15.reuse, UR12, 0x2 ;  /* 0x0000000c0f047c11 */ /* 0x041fe4000f8010ff */
[C---:B------:R-:W-:Y:S02]  /*0510*/  LEA R6, P1, R16.reuse, UR12, 0x2 ;  /* 0x0000000c10067c11 */ /* 0x040fe4000f8210ff */
[----:B------:R-:W-:Y:S02]  /*0520*/  LEA.HI.X R5, R15, UR13, R14, 0x2, P0 ;  /* 0x0000000d0f057c11 */ /* 0x000fe400080f140e */
[----:B------:R-:W-:-:S04]  /*0530*/  LEA.HI.X R7, R16, UR13, R17, 0x2, P1 ;  /* 0x0000000d10077c11 */ /* 0x000fc800088f1411 */
[----:B------:R-:W2:Y:S04]  /*0540*/  LDG.E R5, desc[UR6][R4.64] ;  /* 0x0000000604057981 */ /* 0x000ea8000c1e1900 */
[----:B------:R-:W2:Y:S02]  /*0550*/  LDG.E R7, desc[UR6][R6.64] ;  /* 0x0000000606077981 */ /* 0x000ea4000c1e1900 */
[----:B--2---:R-:W-:-:S13]  /*0560*/  FSETP.GEU.AND P0, PT, R5, R7, PT ;  /* 0x000000070500720b */ /* 0x004fda0003f0e000 */
[----:B------:R-:W-:Y:S05]  /*0570*/  @P0 BREAK.RELIABLE B2 ;  /* 0x0000000000020942 */ /* 0x000fea0003800100 */
[----:B------:R-:W-:Y:S05]  /*0580*/  @P0 BRA `(.L_x_4) ;  /* 0x0000000000140947 */ /* 0x000fea0003800000 */
.L_x_7:
[----:B------:R-:W-:Y:S05]  /*0590*/  BSYNC.RELIABLE B2 ;  /* 0x0000000000027941 */ /* 0x000fea0003800100 */
.L_x_5:
[----:B-----5:R1:W-:Y:S01]  /*05a0*/  STG.E desc[UR6][R2.64], R5 ;  /* 0x0000000502007986 */ /* 0x0203e2000c101906 */
[----:B------:R-:W-:-:S05]  /*05b0*/  IADD3 R15, P0, PT, R15, 0x1, RZ ;  /* 0x000000010f0f7810 */ /* 0x000fca0007f1e0ff */
[----:B------:R-:W-:Y:S01]  /*05c0*/  IMAD.X R14, RZ, RZ, R14, P0 ;  /* 0x000000ffff0e7224 */ /* 0x000fe200000e060e */
[----:B------:R-:W-:Y:S07]  /*05d0*/  BRA `(.L_x_8) ;  /* 0x00000000000c7947 */ /* 0x000fee0003800000 */
.L_x_4:
[----:B-----5:R2:W-:Y:S01]  /*05e0*/  STG.E desc[UR6][R2.64], R7 ;  /* 0x0000000702007986 */ /* 0x0205e2000c101906 */
[----:B------:R-:W-:-:S05]  /*05f0*/  IADD3 R16, P0, PT, R16, 0x1, RZ ;  /* 0x0000000110107810 */ /* 0x000fca0007f1e0ff */
[----:B------:R-:W-:-:S08]  /*0600*/  IMAD.X R17, RZ, RZ, R17, P0 ;  /* 0x000000ffff117224 */ /* 0x000fd000000e0611 */
.L_x_8:
[----:B------:R-:W-:Y:S05]  /*0610*/  BSYNC.RECONVERGENT B1 ;  /* 0x0000000000017941 */ /* 0x000fea0003800200 */
.L_x_2:
[----:B------:R-:W-:Y:S02]  /*0620*/  IADD3 R0, P0, PT, R0, 0x1, RZ ;  /* 0x0000000100007810 */ /* 0x000fe40007f1e0ff */
[----:B0-----:R-:W-:-:S03]  /*0630*/  IADD3 R4, P1, PT, R2, 0x4, RZ ;  /* 0x0000000402047810 */ /* 0x001fc60007f3e0ff */
[----:B------:R-:W-:Y:S01]  /*0640*/  IMAD.X R8, RZ, RZ, R8, P0 ;  /* 0x000000ffff087224 */ /* 0x000fe200000e0608 */
[----:B------:R-:W-:Y:S01]  /*0650*/  ISETP.GE.U32.AND P0, PT, R0, R11, PT ;  /* 0x0000000b0000720c */ /* 0x000fe20003f06070 */
[----:B-1----:R-:W-:-:S03]  /*0660*/  IMAD.X R5, RZ, RZ, R3, P1 ;  /* 0x000000ffff057224 */ /* 0x002fc600008e0603 */
[----:B------:R-:W-:-:S13]  /*0670*/  ISETP.GE.AND.EX P0, PT, R8, R13, PT, P0 ;  /* 0x0000000d0800720c */ /* 0x000fda0003f06300 */
[----:B------:R-:W-:Y:S05]  /*0680*/  @!P0 BRA `(.L_x_9) ;  /* 0xfffffffc00548947 */ /* 0x000fea000383ffff */
.L_x_1:
[----:B0-----:R-:W-:Y:S05]  /*0690*/  BSYNC.RECONVERGENT B0 ;  /* 0x0000000000007941 */ /* 0x001fea0003800200 */
.L_x_0:
[----:B------:R-:W0:Y:S01]  /*06a0*/  LDCU.64 UR8, c[0x0][0x3a0] ;  /* 0x00007400ff0877ac */ /* 0x000e220008000a00 */
[----:B------:R-:W-:Y:S01]  /*06b0*/  IADD3 R18, P0, PT, R18, 0x1, RZ ;  /* 0x0000000112127810 */ /* 0x000fe20007f1e0ff */
[----:B------:R-:W-:Y:S01]  /*06c0*/  IMAD.MOV.U32 R0, RZ, RZ, R9 ;  /* 0x000000ffff007224 */ /* 0x000fe200078e0009 */
[----:B------:R-:W1:Y:S01]  /*06d0*/  LDCU.64 UR10, c[0x0][0x390] ;  /* 0x00007200ff0a77ac */ /* 0x000e620008000a00 */
[----:B------:R-:W-:Y:S02]  /*06e0*/  IMAD.MOV.U32 R8, RZ, RZ, R10 ;  /* 0x000000ffff087224 */ /* 0x000fe400078e000a */
[----:B------:R-:W-:Y:S01]  /*06f0*/  IMAD.X R19, RZ, RZ, R19, P0 ;  /* 0x000000ffff137224 */ /* 0x000fe200000e0613 */
[----:B0-----:R-:W-:Y:S02]  /*0700*/  ISETP.GE.U32.AND P1, PT, R18, UR8, PT ;  /* 0x0000000812007c0c */ /* 0x001fe4000bf26070 */
[----:B-1----:R-:W-:Y:S02]  /*0710*/  ISETP.GE.U32.AND P0, PT, R9, UR10, PT ;  /* 0x0000000a09007c0c */ /* 0x002fe4000bf06070 */
[----:B------:R-:W-:-:S02]  /*0720*/  ISETP.GE.AND.EX P1, PT, R19, UR9, PT, P1 ;  /* 0x0000000913007c0c */ /* 0x000fc4000bf26310 */
[----:B------:R-:W-:-:S13]  /*0730*/  ISETP.GE.AND.EX P0, PT, R10, UR11, PT, P0 ;  /* 0x0000000b0a007c0c */ /* 0x000fda000bf06300 */
[----:B------:R-:W-:Y:S05]  /*0740*/  @!P1 BRA !P0, `(.L_x_10) ;  /* 0xfffffff800c09947 */ /* 0x000fea000403ffff */
[----:B------:R-:W-:Y:S05]  /*0750*/  EXIT ;  /* 0x000000000000794d */ /* 0x000fea0003800000 */
.L_x_11:
[----:B------:R-:W-:-:S00]  /*0760*/  BRA `(.L_x_11) ;  /* 0xfffffffc00fc7947 */ /* 0x000fc0000383ffff */
[----:B------:R-:W-:-:S00]  /*0770*/  NOP ;  /* 0x0000000000007918 */ /* 0x000fc00000000000 */
        /* <DEDUP_REMOVED lines=8> */
.L_x_12:


//--------------------- .nv.shared.reserved.0     --------------------------
	.section	.nv.shared.reserved.0,"aw",@nobits
	.weak		__nv_reservedSMEM_offset_0_alias
	.size		__nv_reservedSMEM_offset_0_alias, 0, 64
	.other		__nv_reservedSMEM_offset_0_alias,@"STO_CUDA_RESERVED_SHARED STV_DEFAULT"
__nv_reservedSMEM_offset_0_alias:
	.zero		0
	.zero		64


//--------------------- .nv.constant0._Z9mergesortPfS_lllP4dim3S1_ --------------------------
	.section	.nv.constant0._Z9mergesortPfS_lllP4dim3S1_,"a",@progbits
	.sectionflags	@""
	.align	4
.nv.constant0._Z9mergesortPfS_lllP4dim3S1_:
	.zero		952


//--------------------- SYMBOLS --------------------------

	.type		.nv.reservedSmem.offset0,@object
	.size		.nv.reservedSmem.offset0,0x4
